	.headerflags	@"EF_CUDA_TEXMODE_UNIFIED EF_CUDA_64BIT_ADDRESS EF_CUDA_ACCELERATORS EF_CUDA_SM90 EF_CUDA_VIRTUAL_SM(EF_CUDA_SM90)"
	.elftype	@"ET_EXEC"


//--------------------- .nv.info                  --------------------------
	.section	.nv.info,"",@"SHT_CUDA_INFO"
	.align	4


	//----- nvinfo : EIATTR_REGCOUNT
	.align		4
        /*0000*/ 	.byte	0x04, 0x2f
        /*0002*/ 	.short	(.L_1 - .L_0)
	.align		4
.L_0:
        /*0004*/ 	.word	index@(triton_poi_fused_relu_21)
        /*0008*/ 	.word	0x00000008


	//----- nvinfo : EIATTR_MIN_STACK_SIZE
	.align		4
.L_1:
        /*000c*/ 	.byte	0x04, 0x12
        /*000e*/ 	.short	(.L_3 - .L_2)
	.align		4
.L_2:
        /*0010*/ 	.word	index@(triton_poi_fused_relu_21)
        /*0014*/ 	.word	0x00000000


	//----- nvinfo : EIATTR_FRAME_SIZE
	.align		4
.L_3:
        /*0018*/ 	.byte	0x04, 0x11
        /*001a*/ 	.short	(.L_5 - .L_4)
	.align		4
.L_4:
        /*001c*/ 	.word	index@(triton_poi_fused_relu_21)
        /*0020*/ 	.word	0x00000000


	//----- nvinfo : EIATTR_MIN_STACK_SIZE
	.align		4
.L_5:
        /*0024*/ 	.byte	0x04, 0x12
        /*0026*/ 	.short	(.L_7 - .L_6)
	.align		4
.L_6:
        /*0028*/ 	.word	index@(triton_poi_fused_relu_21)
        /*002c*/ 	.word	0x00000000
.L_7:


//--------------------- .nv.info.triton_poi_fused_relu_21 --------------------------
	.section	.nv.info.triton_poi_fused_relu_21,"",@"SHT_CUDA_INFO"
	.sectionflags	@""
	.align	4


	//----- nvinfo : EIATTR_CUDA_API_VERSION
	.align		4
        /*0000*/ 	.byte	0x04, 0x37
        /*0002*/ 	.short	(.L_9 - .L_8)
.L_8:
        /*0004*/ 	.word	0x0000007c


	//----- nvinfo : EIATTR_KPARAM_INFO
	.align		4
.L_9:
        /*0008*/ 	.byte	0x04, 0x17
        /*000a*/ 	.short	(.L_11 - .L_10)
.L_10:
        /*000c*/ 	.word	0x00000000
        /*0010*/ 	.short	0x0001
        /*0012*/ 	.short	0x0008
        /*0014*/ 	.byte	0x00, 0xf0, 0x11, 0x00


	//----- nvinfo : EIATTR_KPARAM_INFO
	.align		4
.L_11:
        /*0018*/ 	.byte	0x04, 0x17
        /*001a*/ 	.short	(.L_13 - .L_12)
.L_12:
        /*001c*/ 	.word	0x00000000
        /*0020*/ 	.short	0x0000
        /*0022*/ 	.short	0x0000
        /*0024*/ 	.byte	0x00, 0xf4, 0x21, 0x00


	//----- nvinfo : EIATTR_SPARSE_MMA_MASK
	.align		4
.L_13:
        /*0028*/ 	.byte	0x03, 0x50
        /*002a*/ 	.short	0x0000


	//----- nvinfo : EIATTR_MAXREG_COUNT
	.align		4
        /*002c*/ 	.byte	0x03, 0x1b
        /*002e*/ 	.short	0x00ff


	//----- nvinfo : EIATTR_EXIT_INSTR_OFFSETS
	.align		4
        /*0030*/ 	.byte	0x04, 0x1c
        /*0032*/ 	.short	(.L_15 - .L_14)


	//   ....[0]....
.L_14:
        /*0034*/ 	.word	0x00000130


	//   ....[1]....
        /*0038*/ 	.word	0x00000150


	//----- nvinfo : EIATTR_REQNTID
	.align		4
.L_15:
        /*003c*/ 	.byte	0x04, 0x10
        /*003e*/ 	.short	(.L_17 - .L_16)
.L_16:
        /*0040*/ 	.word	0x00000080
        /*0044*/ 	.word	0x00000001
        /*0048*/ 	.word	0x00000001


	//----- nvinfo : EIATTR_CRS_STACK_SIZE
	.align		4
.L_17:
        /*004c*/ 	.byte	0x04, 0x1e
        /*004e*/ 	.short	(.L_19 - .L_18)
.L_18:
        /*0050*/ 	.word	0x00000000


	//----- nvinfo : EIATTR_CBANK_PARAM_SIZE
	.align		4
.L_19:
        /*0054*/ 	.byte	0x03, 0x19
        /*0056*/ 	.short	0x000c


	//----- nvinfo : EIATTR_PARAM_CBANK
	.align		4
        /*0058*/ 	.byte	0x04, 0x0a
        /*005a*/ 	.short	(.L_21 - .L_20)
	.align		4
.L_20:
        /*005c*/ 	.word	index@(.nv.constant0.triton_poi_fused_relu_21)
        /*0060*/ 	.short	0x0210
        /*0062*/ 	.short	0x000c


	//----- nvinfo : EIATTR_SW_WAR
	.align		4
.L_21:
        /*0064*/ 	.byte	0x04, 0x36
        /*0066*/ 	.short	(.L_23 - .L_22)
.L_22:
        /*0068*/ 	.word	0x00000008
.L_23:


//--------------------- .nv.callgraph             --------------------------
	.section	.nv.callgraph,"",@"SHT_CUDA_CALLGRAPH"
	.align	4
	.sectionentsize	8
	.align		4
        /*0000*/ 	.word	0x00000000
	.align		4
        /*0004*/ 	.word	0xffffffff
	.align		4
        /*0008*/ 	.word	0x00000000
	.align		4
        /*000c*/ 	.word	0xfffffffe
	.align		4
        /*0010*/ 	.word	0x00000000
	.align		4
        /*0014*/ 	.word	0xfffffffd
	.align		4
        /*0018*/ 	.word	0x00000000
	.align		4
        /*001c*/ 	.word	0xfffffffc


//--------------------- .text.triton_poi_fused_relu_21 --------------------------
	.section	.text.triton_poi_fused_relu_21,"ax",@progbits
	.align	128
        .global         triton_poi_fused_relu_21
        .type           triton_poi_fused_relu_21,@function
        .size           triton_poi_fused_relu_21,(.L_x_3 - triton_poi_fused_relu_21)
        .other          triton_poi_fused_relu_21,@"STO_CUDA_ENTRY STV_DEFAULT"
triton_poi_fused_relu_21:
.text.triton_poi_fused_relu_21:
[----:B------:R-:W0:Y:S02]  /*0000*/  LDC R1, c[0x0][0x28] ;  /* 0x00000a00ff017b82 */ /* 0x000e240000000800 */
[----:B------:R-:W1:Y:S01]  /*0010*/  S2R R0, SR_TID.X ;  /* 0x0000000000007919 */ /* 0x000e620000002100 */
[----:B------:R-:W2:Y:S01]  /*0020*/  LDC.64 R2, c[0x0][0x210] ;  /* 0x00008400ff027b82 */ /* 0x000ea20000000a00 */
[----:B------:R-:W-:Y:S01]  /*0030*/  ULDC.64 UR4, c[0x0][0x208] ;  /* 0x0000820000047ab9 */ /* 0x000fe20000000a00 */
[----:B------:R-:W-:Y:S01]  /*0040*/  BSSY B0, `(.L_x_0) ;  /* 0x000000a000007945 */ /* 0x000fe20003800000 */
[----:B------:R-:W3:Y:S01]  /*0050*/  S2R R5, SR_CTAID.X ;  /* 0x0000000000057919 */ /* 0x000ee20000002500 */
[----:B-1----:R-:W-:-:S05]  /*0060*/  IMAD.SHL.U32 R0, R0, 0x2, RZ ;  /* 0x0000000200007824 */ /* 0x002fca00078e00ff */
[----:B------:R-:W-:-:S05]  /*0070*/  LOP3.LUT R0, R0, 0xfe, RZ, 0xc0, !PT ;  /* 0x000000fe00007812 */ /* 0x000fca00078ec0ff */
[----:B---3--:R-:W-:-:S04]  /*0080*/  IMAD R5, R5, 0x100, R0 ;  /* 0x0000010005057824 */ /* 0x008fc800078e0200 */
[C---:B--2---:R-:W-:Y:S01]  /*0090*/  IMAD.WIDE R2, R5.reuse, 0x4, R2 ;  /* 0x0000000405027825 */ /* 0x044fe200078e0202 */
[----:B------:R-:W-:Y:S02]  /*00a0*/  ISETP.GE.AND P2, PT, R5, 0x800, PT ;  /* 0x000008000500780c */ /* 0x000fe40003f46270 */
[----:B------:R-:W-:-:S11]  /*00b0*/  CS2R R4, SRZ ;  /* 0x0000000000047805 */ /* 0x000fd6000001ff00 */
[----:B------:R-:W-:Y:S05]  /*00c0*/  @P2 BRA `(.L_x_1) ;  /* 0x0000000000042947 */ /* 0x000fea0003800000 */
[----:B------:R1:W5:Y:S02]  /*00d0*/  LDG.E.64 R4, desc[UR4][R2.64] ;  /* 0x0000000402047981 */ /* 0x000364000c1e1b00 */
.L_x_1:
[----:B------:R-:W-:Y:S05]  /*00e0*/  BSYNC B0 ;  /* 0x0000000000007941 */ /* 0x000fea0003800000 */
.L_x_0:
[C---:B-----5:R-:W-:Y:S02]  /*00f0*/  FSETP.GEU.AND P0, PT, R4.reuse, RZ, PT ;  /* 0x000000ff0400720b */ /* 0x060fe40003f0e000 */
[C---:B------:R-:W-:Y:S02]  /*0100*/  FSETP.GEU.AND P1, PT, R5.reuse, RZ, PT ;  /* 0x000000ff0500720b */ /* 0x040fe40003f2e000 */
[----:B------:R-:W-:Y:S02]  /*0110*/  FSEL R4, R4, RZ, P0 ;  /* 0x000000ff04047208 */ /* 0x000fe40000000000 */
[----:B------:R-:W-:Y:S01]  /*0120*/  FSEL R5, R5, RZ, P1 ;  /* 0x000000ff05057208 */ /* 0x000fe20000800000 */
[----:B------:R-:W-:Y:S08]  /*0130*/  @P2 EXIT ;  /* 0x000000000000294d */ /* 0x000ff00003800000 */
[----:B------:R-:W-:Y:S01]  /*0140*/  STG.E.64 desc[UR4][R2.64], R4 ;  /* 0x0000000402007986 */ /* 0x000fe2000c101b04 */
[----:B------:R-:W-:Y:S05]  /*0150*/  EXIT ;  /* 0x000000000000794d */ /* 0x000fea0003800000 */
.L_x_2:
[----:B------:R-:W-:-:S00]  /*0160*/  BRA `(.L_x_2) ;  /* 0xfffffffc00fc7947 */ /* 0x000fc0000383ffff */
[----:B------:R-:W-:-:S00]  /*0170*/  NOP ;  /* 0x0000000000007918 */ /* 0x000fc00000000000 */
        /* <DEDUP_REMOVED lines=8> */
.L_x_3:


//--------------------- .nv.constant0.triton_poi_fused_relu_21 --------------------------
	.section	.nv.constant0.triton_poi_fused_relu_21,"a",@progbits
	.sectionflags	@""
	.align	4
.nv.constant0.triton_poi_fused_relu_21:
	.zero		540
